	.headerflags	@"EF_CUDA_TEXMODE_UNIFIED EF_CUDA_64BIT_ADDRESS EF_CUDA_ACCELERATORS EF_CUDA_SM90 EF_CUDA_VIRTUAL_SM(EF_CUDA_SM90)"
	.elftype	@"ET_EXEC"


//--------------------- .nv.info                  --------------------------
	.section	.nv.info,"",@"SHT_CUDA_INFO"
	.align	4


	//----- nvinfo : EIATTR_REGCOUNT
	.align		4
        /*0000*/ 	.byte	0x04, 0x2f
        /*0002*/ 	.short	(.L_1 - .L_0)
	.align		4
.L_0:
        /*0004*/ 	.word	index@(triton_poi_fused_convolution_div_relu_sub_7)
        /*0008*/ 	.word	0x0000000c


	//----- nvinfo : EIATTR_MIN_STACK_SIZE
	.align		4
.L_1:
        /*000c*/ 	.byte	0x04, 0x12
        /*000e*/ 	.short	(.L_3 - .L_2)
	.align		4
.L_2:
        /*0010*/ 	.word	index@(triton_poi_fused_convolution_div_relu_sub_7)
        /*0014*/ 	.word	0x00000000


	//----- nvinfo : EIATTR_FRAME_SIZE
	.align		4
.L_3:
        /*0018*/ 	.byte	0x04, 0x11
        /*001a*/ 	.short	(.L_5 - .L_4)
	.align		4
.L_4:
        /*001c*/ 	.word	index@(triton_poi_fused_convolution_div_relu_sub_7)
        /*0020*/ 	.word	0x00000000


	//----- nvinfo : EIATTR_MIN_STACK_SIZE
	.align		4
.L_5:
        /*0024*/ 	.byte	0x04, 0x12
        /*0026*/ 	.short	(.L_7 - .L_6)
	.align		4
.L_6:
        /*0028*/ 	.word	index@(triton_poi_fused_convolution_div_relu_sub_7)
        /*002c*/ 	.word	0x00000000
.L_7:


//--------------------- .nv.info.triton_poi_fused_convolution_div_relu_sub_7 --------------------------
	.section	.nv.info.triton_poi_fused_convolution_div_relu_sub_7,"",@"SHT_CUDA_INFO"
	.sectionflags	@""
	.align	4


	//----- nvinfo : EIATTR_CUDA_API_VERSION
	.align		4
        /*0000*/ 	.byte	0x04, 0x37
        /*0002*/ 	.short	(.L_9 - .L_8)
.L_8:
        /*0004*/ 	.word	0x0000007c


	//----- nvinfo : EIATTR_KPARAM_INFO
	.align		4
.L_9:
        /*0008*/ 	.byte	0x04, 0x17
        /*000a*/ 	.short	(.L_11 - .L_10)
.L_10:
        /*000c*/ 	.word	0x00000000
        /*0010*/ 	.short	0x0002
        /*0012*/ 	.short	0x0010
        /*0014*/ 	.byte	0x00, 0xf0, 0x11, 0x00


	//----- nvinfo : EIATTR_KPARAM_INFO
	.align		4
.L_11:
        /*0018*/ 	.byte	0x04, 0x17
        /*001a*/ 	.short	(.L_13 - .L_12)
.L_12:
        /*001c*/ 	.word	0x00000000
        /*0020*/ 	.short	0x0001
        /*0022*/ 	.short	0x0008
        /*0024*/ 	.byte	0x00, 0xf4, 0x21, 0x00


	//----- nvinfo : EIATTR_KPARAM_INFO
	.align		4
.L_13:
        /*0028*/ 	.byte	0x04, 0x17
        /*002a*/ 	.short	(.L_15 - .L_14)
.L_14:
        /*002c*/ 	.word	0x00000000
        /*0030*/ 	.short	0x0000
        /*0032*/ 	.short	0x0000
        /*0034*/ 	.byte	0x00, 0xf4, 0x21, 0x00


	//----- nvinfo : EIATTR_SPARSE_MMA_MASK
	.align		4
.L_15:
        /*0038*/ 	.byte	0x03, 0x50
        /*003a*/ 	.short	0x0000


	//----- nvinfo : EIATTR_MAXREG_COUNT
	.align		4
        /*003c*/ 	.byte	0x03, 0x1b
        /*003e*/ 	.short	0x00ff


	//----- nvinfo : EIATTR_EXIT_INSTR_OFFSETS
	.align		4
        /*0040*/ 	.byte	0x04, 0x1c
        /*0042*/ 	.short	(.L_17 - .L_16)


	//   ....[0]....
.L_16:
        /*0044*/ 	.word	0x00000190


	//----- nvinfo : EIATTR_REQNTID
	.align		4
.L_17:
        /*0048*/ 	.byte	0x04, 0x10
        /*004a*/ 	.short	(.L_19 - .L_18)
.L_18:
        /*004c*/ 	.word	0x00000100
        /*0050*/ 	.word	0x00000001
        /*0054*/ 	.word	0x00000001


	//----- nvinfo : EIATTR_CBANK_PARAM_SIZE
	.align		4
.L_19:
        /*0058*/ 	.byte	0x03, 0x19
        /*005a*/ 	.short	0x0014


	//----- nvinfo : EIATTR_PARAM_CBANK
	.align		4
        /*005c*/ 	.byte	0x04, 0x0a
        /*005e*/ 	.short	(.L_21 - .L_20)
	.align		4
.L_20:
        /*0060*/ 	.word	index@(.nv.constant0.triton_poi_fused_convolution_div_relu_sub_7)
        /*0064*/ 	.short	0x0210
        /*0066*/ 	.short	0x0014


	//----- nvinfo : EIATTR_SW_WAR
	.align		4
.L_21:
        /*0068*/ 	.byte	0x04, 0x36
        /*006a*/ 	.short	(.L_23 - .L_22)
.L_22:
        /*006c*/ 	.word	0x00000008
.L_23:


//--------------------- .nv.callgraph             --------------------------
	.section	.nv.callgraph,"",@"SHT_CUDA_CALLGRAPH"
	.align	4
	.sectionentsize	8
	.align		4
        /*0000*/ 	.word	0x00000000
	.align		4
        /*0004*/ 	.word	0xffffffff
	.align		4
        /*0008*/ 	.word	0x00000000
	.align		4
        /*000c*/ 	.word	0xfffffffe
	.align		4
        /*0010*/ 	.word	0x00000000
	.align		4
        /*0014*/ 	.word	0xfffffffd
	.align		4
        /*0018*/ 	.word	0x00000000
	.align		4
        /*001c*/ 	.word	0xfffffffc


//--------------------- .text.triton_poi_fused_convolution_div_relu_sub_7 --------------------------
	.section	.text.triton_poi_fused_convolution_div_relu_sub_7,"ax",@progbits
	.align	128
        .global         triton_poi_fused_convolution_div_relu_sub_7
        .type           triton_poi_fused_convolution_div_relu_sub_7,@function
        .size           triton_poi_fused_convolution_div_relu_sub_7,(.L_x_1 - triton_poi_fused_convolution_div_relu_sub_7)
        .other          triton_poi_fused_convolution_div_relu_sub_7,@"STO_CUDA_ENTRY STV_DEFAULT"
triton_poi_fused_convolution_div_relu_sub_7:
.text.triton_poi_fused_convolution_div_relu_sub_7:
[----:B------:R-:W-:Y:S01]  /*0000*/  LDC R1, c[0x0][0x28] ;  /* 0x00000a00ff017b82 */ /* 0x000fe20000000800 */
[----:B------:R-:W1:Y:S07]  /*0010*/  S2R R0, SR_TID.X ;  /* 0x0000000000007919 */ /* 0x000e6e0000002100 */
[----:B------:R-:W2:Y:S01]  /*0020*/  LDC.64 R4, c[0x0][0x218] ;  /* 0x00008600ff047b82 */ /* 0x000ea20000000a00 */
[----:B------:R-:W-:Y:S01]  /*0030*/  ULDC.64 UR4, c[0x0][0x208] ;  /* 0x0000820000047ab9 */ /* 0x000fe20000000a00 */
[----:B------:R-:W3:Y:S06]  /*0040*/  S2R R7, SR_CTAID.X ;  /* 0x0000000000077919 */ /* 0x000eec0000002500 */
[----:B------:R-:W4:Y:S01]  /*0050*/  LDC.64 R2, c[0x0][0x210] ;  /* 0x00008400ff027b82 */ /* 0x000f220000000a00 */
[----:B-1----:R-:W-:Y:S01]  /*0060*/  IMAD.SHL.U32 R0, R0, 0x2, RZ ;  /* 0x0000000200007824 */ /* 0x002fe200078e00ff */
[----:B---3--:R-:W-:-:S04]  /*0070*/  SHF.R.S32.HI R6, RZ, 0x16, R7 ;  /* 0x00000016ff067819 */ /* 0x008fc80000011407 */
[----:B------:R-:W-:-:S05]  /*0080*/  LOP3.LUT R0, R0, 0x1fe, RZ, 0xc0, !PT ;  /* 0x000001fe00007812 */ /* 0x000fca00078ec0ff */
[----:B------:R-:W-:Y:S01]  /*0090*/  IMAD R7, R7, 0x200, R0 ;  /* 0x0000020007077824 */ /* 0x000fe200078e0200 */
[----:B------:R-:W-:-:S03]  /*00a0*/  SGXT R0, R6, 0x1 ;  /* 0x000000010600781a */ /* 0x000fc60000000200 */
[----:B----4-:R-:W-:Y:S01]  /*00b0*/  IMAD.WIDE R2, R7, 0x4, R2 ;  /* 0x0000000407027825 */ /* 0x010fe200078e0202 */
[----:B------:R-:W-:-:S04]  /*00c0*/  LEA.HI R0, R0, R7, RZ, 0x6 ;  /* 0x0000000700007211 */ /* 0x000fc800078f30ff */
[----:B------:R-:W-:-:S05]  /*00d0*/  LOP3.LUT R0, R0, 0xffffffc0, RZ, 0xc0, !PT ;  /* 0xffffffc000007812 */ /* 0x000fca00078ec0ff */
[----:B------:R-:W-:Y:S02]  /*00e0*/  IMAD.IADD R9, R7, 0x1, -R0 ;  /* 0x0000000107097824 */ /* 0x000fe400078e0a00 */
[----:B------:R-:W3:Y:S02]  /*00f0*/  LDG.E.64 R6, desc[UR4][R2.64] ;  /* 0x0000000402067981 */ /* 0x000ee4000c1e1b00 */
[----:B--2---:R-:W-:-:S06]  /*0100*/  IMAD.WIDE R4, R9, 0x4, R4 ;  /* 0x0000000409047825 */ /* 0x004fcc00078e0204 */
[----:B------:R-:W3:Y:S02]  /*0110*/  LDG.E.EL.64 R4, desc[UR4][R4.64] ;  /* 0x0000000404047981 */ /* 0x000ee4000c2e1b00 */
[C---:B---3--:R-:W-:Y:S01]  /*0120*/  FSETP.GEU.AND P0, PT, R6.reuse, -R4, PT ;  /* 0x800000040600720b */ /* 0x048fe20003f0e000 */
[----:B------:R-:W-:Y:S01]  /*0130*/  FADD R6, R6, R4 ;  /* 0x0000000406067221 */ /* 0x000fe20000000000 */
[C---:B------:R-:W-:Y:S01]  /*0140*/  FADD R0, R7.reuse, R5 ;  /* 0x0000000507007221 */ /* 0x040fe20000000000 */
[----:B------:R-:W-:-:S03]  /*0150*/  FSETP.GEU.AND P1, PT, R7, -R5, PT ;  /* 0x800000050700720b */ /* 0x000fc60003f2e000 */
[----:B------:R-:W-:Y:S02]  /*0160*/  FSEL R6, R6, RZ, P0 ;  /* 0x000000ff06067208 */ /* 0x000fe40000000000 */
[----:B------:R-:W-:-:S05]  /*0170*/  FSEL R7, R0, RZ, P1 ;  /* 0x000000ff00077208 */ /* 0x000fca0000800000 */
[----:B------:R-:W-:Y:S01]  /*0180*/  STG.E.64 desc[UR4][R2.64], R6 ;  /* 0x0000000602007986 */ /* 0x000fe2000c101b04 */
[----:B------:R-:W-:Y:S05]  /*0190*/  EXIT ;  /* 0x000000000000794d */ /* 0x000fea0003800000 */
.L_x_0:
[----:B------:R-:W-:-:S00]  /*01a0*/  BRA `(.L_x_0) ;  /* 0xfffffffc00fc7947 */ /* 0x000fc0000383ffff */
[----:B------:R-:W-:-:S00]  /*01b0*/  NOP ;  /* 0x0000000000007918 */ /* 0x000fc00000000000 */
        /* <DEDUP_REMOVED lines=12> */
.L_x_1:


//--------------------- .nv.constant0.triton_poi_fused_convolution_div_relu_sub_7 --------------------------
	.section	.nv.constant0.triton_poi_fused_convolution_div_relu_sub_7,"a",@progbits
	.sectionflags	@""
	.align	4
.nv.constant0.triton_poi_fused_convolution_div_relu_sub_7:
	.zero		548
